//
// Generated by NVIDIA NVVM Compiler
//
// Compiler Build ID: CL-36424714
// Cuda compilation tools, release 13.0, V13.0.88
// Based on NVVM 20.0.0
//

.version 9.0
.target sm_100
.address_size 64

	// .globl	_Z10helloWorldv
.extern .func  (.param .b32 func_retval0) vprintf
(
	.param .b64 vprintf_param_0,
	.param .b64 vprintf_param_1
)
;
.global .align 1 .b8 $str[47] = {72, 101, 108, 108, 111, 32, 87, 111, 114, 108, 100, 32, 102, 114, 111, 109, 32, 84, 104, 114, 101, 97, 100, 32, 40, 37, 100, 44, 32, 37, 100, 41, 32, 105, 110, 32, 66, 108, 111, 99, 107, 32, 37, 100, 33, 10};

.visible .entry _Z10helloWorldv()
{
	.local .align 8 .b8 	__local_depot0[16];
	.reg .b64 	%SP;
	.reg .b64 	%SPL;
	.reg .b32 	%r<6>;
	.reg .b64 	%rd<5>;

	mov.u64 	%SPL, __local_depot0;
	cvta.local.u64 	%SP, %SPL;
	add.u64 	%rd1, %SP, 0;
	add.u64 	%rd2, %SPL, 0;
	mov.u32 	%r1, %ctaid.x;
	mov.u32 	%r2, %tid.x;
	mov.u32 	%r3, %tid.y;
	st.local.v2.u32 	[%rd2], {%r2, %r3};
	st.local.u32 	[%rd2+8], %r1;
	mov.u64 	%rd3, $str;
	cvta.global.u64 	%rd4, %rd3;
	{ // callseq 0, 0
	.param .b64 param0;
	st.param.b64 	[param0], %rd4;
	.param .b64 param1;
	st.param.b64 	[param1], %rd1;
	.param .b32 retval0;
	call.uni (retval0), 
	vprintf, 
	(
	param0, 
	param1
	);
	ld.param.b32 	%r4, [retval0];
	} // callseq 0
	ret;

}


// ===== COMPILED SASS (sm_100) =====

	.target	sm_100

	.elftype	@"ET_EXEC"


//--------------------- .note.nv.tkinfo           --------------------------
	.section	.note.nv.tkinfo,"",@"SHT_NOTE"
	.sectionflags	@"SHF_NOTE_NV_TKINFO"
	.tkinfo
        /*0018*/ 	.word	0x00000002
        /*0030*/ 	.string	""
        /*0030*/ 	.string	"ptxas"
        /*0030*/ 	.string	"Cuda compilation tools, release 13.0, V13.0.88"
        /*0030*/ 	.string	"Build cuda_13.0.r13.0/compiler.36424714_0"
        /*0030*/ 	.string	"-arch sm_100 -m 64 "



//--------------------- .note.nv.cuinfo           --------------------------
	.section	.note.nv.cuinfo,"",@"SHT_NOTE"
	.sectionflags	@"SHF_NOTE_NV_CUINFO"
        /*0018*/ 	.short	0x0002
        /*001a*/ 	.short	0x0064
        /*001c*/ 	.short	0x0082
	.zero		2


//--------------------- .nv.info                  --------------------------
	.section	.nv.info,"",@"SHT_CUDA_INFO"
	.align	4


	//----- nvinfo : EIATTR_REGCOUNT
	.align		4
        /*0000*/ 	.byte	0x04, 0x2f
        /*0002*/ 	.short	(.L_2 - .L_1)
	.align		4
.L_1:
        /*0004*/ 	.word	index@(_Z10helloWorldv)
        /*0008*/ 	.word	0x00000018


	//----- nvinfo : EIATTR_FRAME_SIZE
	.align		4
.L_2:
        /*000c*/ 	.byte	0x04, 0x11
        /*000e*/ 	.short	(.L_4 - .L_3)
	.align		4
.L_3:
        /*0010*/ 	.word	index@(_Z10helloWorldv)
        /*0014*/ 	.word	0x00000010


	//----- nvinfo : EIATTR_MIN_STACK_SIZE
	.align		4
.L_4:
        /*0018*/ 	.byte	0x04, 0x12
        /*001a*/ 	.short	(.L_6 - .L_5)
	.align		4
.L_5:
        /*001c*/ 	.word	index@(_Z10helloWorldv)
        /*0020*/ 	.word	0x00000010
.L_6:


//--------------------- .nv.compat                --------------------------
	.section	.nv.compat,"",@"SHT_CUDA_COMPAT_INFO"
	.align	4
        /*0000*/ 	.byte	0x02, 0x09, 0x00, 0x00, 0x02, 0x02, 0x01, 0x00, 0x02, 0x05, 0x05, 0x00, 0x03, 0x07, 0x01, 0x01
        /*0010*/ 	.byte	0x02, 0x03, 0x00, 0x00, 0x02, 0x06, 0x01, 0x00, 0x04, 0x0b, 0x08, 0x00, 0x09, 0x00, 0x00, 0x00
        /*0020*/ 	.byte	0x00, 0x00, 0x00, 0x00


//--------------------- .nv.info._Z10helloWorldv  --------------------------
	.section	.nv.info._Z10helloWorldv,"",@"SHT_CUDA_INFO"
	.sectionflags	@""
	.align	4


	//----- nvinfo : EIATTR_CUDA_API_VERSION
	.align		4
        /*0000*/ 	.byte	0x04, 0x37
        /*0002*/ 	.short	(.L_8 - .L_7)
.L_7:
        /*0004*/ 	.word	0x00000082


	//----- nvinfo : EIATTR_SPARSE_MMA_MASK
	.align		4
.L_8:
        /*0008*/ 	.byte	0x03, 0x50
        /*000a*/ 	.short	0x0000


	//----- nvinfo : EIATTR_MAXREG_COUNT
	.align		4
        /*000c*/ 	.byte	0x03, 0x1b
        /*000e*/ 	.short	0x00ff


	//----- nvinfo : EIATTR_EXTERNS
	.align		4
        /*0010*/ 	.byte	0x04, 0x0f
        /*0012*/ 	.short	(.L_10 - .L_9)


	//   ....[0]....
	.align		4
.L_9:
        /*0014*/ 	.word	index@(vprintf)


	//----- nvinfo : EIATTR_MERCURY_ISA_VERSION
	.align		4
.L_10:
        /*0018*/ 	.byte	0x03, 0x5f
        /*001a*/ 	.short	0x0101


	//----- nvinfo : EIATTR_VRC_CTA_INIT_COUNT
	.align		4
        /*001c*/ 	.byte	0x02, 0x4a
	.zero		1
	.zero		1


	//----- nvinfo : EIATTR_SYSCALL_OFFSETS
	.align		4
        /*0020*/ 	.byte	0x04, 0x46
        /*0022*/ 	.short	(.L_12 - .L_11)


	//   ....[0]....
.L_11:
        /*0024*/ 	.word	0x00000110


	//----- nvinfo : EIATTR_EXIT_INSTR_OFFSETS
	.align		4
.L_12:
        /*0028*/ 	.byte	0x04, 0x1c
        /*002a*/ 	.short	(.L_14 - .L_13)


	//   ....[0]....
.L_13:
        /*002c*/ 	.word	0x00000120


	//----- nvinfo : EIATTR_SW_WAR
	.align		4
.L_14:
        /*0030*/ 	.byte	0x04, 0x36
        /*0032*/ 	.short	(.L_16 - .L_15)
.L_15:
        /*0034*/ 	.word	0x00000008
.L_16:


//--------------------- .nv.callgraph             --------------------------
	.section	.nv.callgraph,"",@"SHT_CUDA_CALLGRAPH"
	.align	4
	.sectionentsize	8
	.align		4
        /*0000*/ 	.word	0x00000000
	.align		4
        /*0004*/ 	.word	0xffffffff
	.align		4
        /*0008*/ 	.word	index@(_Z10helloWorldv)
	.align		4
        /*000c*/ 	.word	index@(vprintf)
	.align		4
        /*0010*/ 	.word	0x00000000
	.align		4
        /*0014*/ 	.word	0xfffffffe
	.align		4
        /*0018*/ 	.word	0x00000000
	.align		4
        /*001c*/ 	.word	0xfffffffd
	.align		4
        /*0020*/ 	.word	0x00000000
	.align		4
        /*0024*/ 	.word	0xfffffffc


//--------------------- .nv.constant4             --------------------------
	.section	.nv.constant4,"a",@progbits
	.align	8
	.align		8
.nv.constant4:
        /*0000*/ 	.dword	vprintf
	.align		8
        /*0008*/ 	.dword	$str


//--------------------- .text._Z10helloWorldv     --------------------------
	.section	.text._Z10helloWorldv,"ax",@progbits
	.align	128
        .global         _Z10helloWorldv
        .type           _Z10helloWorldv,@function
        .size           _Z10helloWorldv,(.L_x_2 - _Z10helloWorldv)
        .other          _Z10helloWorldv,@"STO_CUDA_ENTRY STV_DEFAULT"
_Z10helloWorldv:
.text._Z10helloWorldv:
[----:B------:R-:W0:Y:S01]  /*0000*/  LDC R1, c[0x0][0x37c] ;  /* 0x0000df00ff017b82 */ /* 0x000e220000000800 */
[----:B------:R-:W1:Y:S01]  /*0010*/  S2R R10, SR_TID.X ;  /* 0x00000000000a7919 */ /* 0x000e620000002100 */
[----:B0-----:R-:W-:Y:S01]  /*0020*/  VIADD R1, R1, 0xfffffff0 ;  /* 0xfffffff001017836 */ /* 0x001fe20000000000 */
[----:B------:R-:W-:Y:S01]  /*0030*/  MOV R0, 0x0 ;  /* 0x0000000000007802 */ /* 0x000fe20000000f00 */
[----:B------:R-:W0:Y:S01]  /*0040*/  LDCU UR4, c[0x0][0x2f8] ;  /* 0x00005f00ff0477ac */ /* 0x000e220008000800 */
[----:B------:R-:W1:Y:S03]  /*0050*/  S2R R11, SR_TID.Y ;  /* 0x00000000000b7919 */ /* 0x000e660000002200 */
[----:B------:R2:W3:Y:S01]  /*0060*/  LDC.64 R2, c[0x4][R0] ;  /* 0x0100000000027b82 */ /* 0x0004e20000000a00 */
[----:B------:R-:W4:Y:S01]  /*0070*/  LDCU.64 UR6, c[0x4][0x8] ;  /* 0x01000100ff0677ac */ /* 0x000f220008000a00 */
[----:B------:R-:W5:Y:S01]  /*0080*/  S2R R8, SR_CTAID.X ;  /* 0x0000000000087919 */ /* 0x000f620000002500 */
[----:B------:R-:W2:Y:S01]  /*0090*/  LDCU UR5, c[0x0][0x2fc] ;  /* 0x00005f80ff0577ac */ /* 0x000ea20008000800 */
[----:B0-----:R-:W-:Y:S01]  /*00a0*/  IADD3 R6, P0, PT, R1, UR4, RZ ;  /* 0x0000000401067c10 */ /* 0x001fe2000ff1e0ff */
[----:B----4-:R-:W-:Y:S01]  /*00b0*/  IMAD.U32 R4, RZ, RZ, UR6 ;  /* 0x00000006ff047e24 */ /* 0x010fe2000f8e00ff */
[----:B------:R-:W-:-:S03]  /*00c0*/  MOV R5, UR7 ;  /* 0x0000000700057c02 */ /* 0x000fc60008000f00 */
[----:B--2---:R-:W-:Y:S01]  /*00d0*/  IMAD.X R7, RZ, RZ, UR5, P0 ;  /* 0x00000005ff077e24 */ /* 0x004fe200080e06ff */
[----:B-1----:R0:W-:Y:S04]  /*00e0*/  STL.64 [R1], R10 ;  /* 0x0000000a01007387 */ /* 0x0021e80000100a00 */
[----:B-----5:R0:W-:Y:S03]  /*00f0*/  STL [R1+0x8], R8 ;  /* 0x0000080801007387 */ /* 0x0201e60000100800 */
[----:B------:R-:W-:-:S07]  /*0100*/  LEPC R20, `(.L_x_0) ;  /* 0x000000001014794e */ /* 0x000fce0000000000 */
[----:B0--3--:R-:W-:Y:S05]  /*0110*/  CALL.ABS.NOINC R2 ;  /* 0x0000000002007343 */ /* 0x009fea0003c00000 */
.L_x_0:
[----:B------:R-:W-:Y:S05]  /*0120*/  EXIT ;  /* 0x000000000000794d */ /* 0x000fea0003800000 */
.L_x_1:
[----:B------:R-:W-:-:S00]  /*0130*/  BRA `(.L_x_1) ;  /* 0xfffffffc00fc7947 */ /* 0x000fc0000383ffff */
[----:B------:R-:W-:-:S00]  /*0140*/  NOP ;  /* 0x0000000000007918 */ /* 0x000fc00000000000 */
        /* <DEDUP_REMOVED lines=11> */
.L_x_2:


//--------------------- .nv.global.init           --------------------------
	.section	.nv.global.init,"aw",@progbits
.nv.global.init:
	.type		$str,@object
	.size		$str,(.L_0 - $str)
$str:
        /*0000*/ 	.byte	0x48, 0x65, 0x6c, 0x6c, 0x6f, 0x20, 0x57, 0x6f, 0x72, 0x6c, 0x64, 0x20, 0x66, 0x72, 0x6f, 0x6d
        /*0010*/ 	.byte	0x20, 0x54, 0x68, 0x72, 0x65, 0x61, 0x64, 0x20, 0x28, 0x25, 0x64, 0x2c, 0x20, 0x25, 0x64, 0x29
        /*0020*/ 	.byte	0x20, 0x69, 0x6e, 0x20, 0x42, 0x6c, 0x6f, 0x63, 0x6b, 0x20, 0x25, 0x64, 0x21, 0x0a, 0x00
.L_0:


//--------------------- .nv.shared.reserved.0     --------------------------
	.section	.nv.shared.reserved.0,"aw",@nobits
	.weak		__nv_reservedSMEM_offset_0_alias
	.size		__nv_reservedSMEM_offset_0_alias, 0, 64
	.other		__nv_reservedSMEM_offset_0_alias,@"STO_CUDA_RESERVED_SHARED STV_DEFAULT"
__nv_reservedSMEM_offset_0_alias:
	.zero		0
	.zero		64


//--------------------- .nv.constant0._Z10helloWorldv --------------------------
	.section	.nv.constant0._Z10helloWorldv,"a",@progbits
	.sectionflags	@""
	.align	4
.nv.constant0._Z10helloWorldv:
	.zero		896


//--------------------- SYMBOLS --------------------------

	.type		.nv.reservedSmem.offset0,@object
	.size		.nv.reservedSmem.offset0,0x4
	.type		vprintf,@function
